	.headerflags	@"EF_CUDA_TEXMODE_UNIFIED EF_CUDA_64BIT_ADDRESS EF_CUDA_ACCELERATORS EF_CUDA_SM90 EF_CUDA_VIRTUAL_SM(EF_CUDA_SM90)"
	.elftype	@"ET_EXEC"


//--------------------- .nv.info                  --------------------------
	.section	.nv.info,"",@"SHT_CUDA_INFO"
	.align	4


	//----- nvinfo : EIATTR_REGCOUNT
	.align		4
        /*0000*/ 	.byte	0x04, 0x2f
        /*0002*/ 	.short	(.L_1 - .L_0)
	.align		4
.L_0:
        /*0004*/ 	.word	index@(triton_poi_fused_convolution_relu_6)
        /*0008*/ 	.word	0x0000003c


	//----- nvinfo : EIATTR_MIN_STACK_SIZE
	.align		4
.L_1:
        /*000c*/ 	.byte	0x04, 0x12
        /*000e*/ 	.short	(.L_3 - .L_2)
	.align		4
.L_2:
        /*0010*/ 	.word	index@(triton_poi_fused_convolution_relu_6)
        /*0014*/ 	.word	0x00000000


	//----- nvinfo : EIATTR_FRAME_SIZE
	.align		4
.L_3:
        /*0018*/ 	.byte	0x04, 0x11
        /*001a*/ 	.short	(.L_5 - .L_4)
	.align		4
.L_4:
        /*001c*/ 	.word	index@(triton_poi_fused_convolution_relu_6)
        /*0020*/ 	.word	0x00000000


	//----- nvinfo : EIATTR_MIN_STACK_SIZE
	.align		4
.L_5:
        /*0024*/ 	.byte	0x04, 0x12
        /*0026*/ 	.short	(.L_7 - .L_6)
	.align		4
.L_6:
        /*0028*/ 	.word	index@(triton_poi_fused_convolution_relu_6)
        /*002c*/ 	.word	0x00000000
.L_7:


//--------------------- .nv.info.triton_poi_fused_convolution_relu_6 --------------------------
	.section	.nv.info.triton_poi_fused_convolution_relu_6,"",@"SHT_CUDA_INFO"
	.sectionflags	@""
	.align	4


	//----- nvinfo : EIATTR_CUDA_API_VERSION
	.align		4
        /*0000*/ 	.byte	0x04, 0x37
        /*0002*/ 	.short	(.L_9 - .L_8)
.L_8:
        /*0004*/ 	.word	0x0000007c


	//----- nvinfo : EIATTR_KPARAM_INFO
	.align		4
.L_9:
        /*0008*/ 	.byte	0x04, 0x17
        /*000a*/ 	.short	(.L_11 - .L_10)
.L_10:
        /*000c*/ 	.word	0x00000000
        /*0010*/ 	.short	0x0005
        /*0012*/ 	.short	0x0024
        /*0014*/ 	.byte	0x00, 0xf0, 0x11, 0x00


	//----- nvinfo : EIATTR_KPARAM_INFO
	.align		4
.L_11:
        /*0018*/ 	.byte	0x04, 0x17
        /*001a*/ 	.short	(.L_13 - .L_12)
.L_12:
        /*001c*/ 	.word	0x00000000
        /*0020*/ 	.short	0x0004
        /*0022*/ 	.short	0x0020
        /*0024*/ 	.byte	0x00, 0xf0, 0x11, 0x00


	//----- nvinfo : EIATTR_KPARAM_INFO
	.align		4
.L_13:
        /*0028*/ 	.byte	0x04, 0x17
        /*002a*/ 	.short	(.L_15 - .L_14)
.L_14:
        /*002c*/ 	.word	0x00000000
        /*0030*/ 	.short	0x0003
        /*0032*/ 	.short	0x0018
        /*0034*/ 	.byte	0x00, 0xf4, 0x21, 0x00


	//----- nvinfo : EIATTR_KPARAM_INFO
	.align		4
.L_15:
        /*0038*/ 	.byte	0x04, 0x17
        /*003a*/ 	.short	(.L_17 - .L_16)
.L_16:
        /*003c*/ 	.word	0x00000000
        /*0040*/ 	.short	0x0002
        /*0042*/ 	.short	0x0010
        /*0044*/ 	.byte	0x00, 0xf4, 0x21, 0x00


	//----- nvinfo : EIATTR_KPARAM_INFO
	.align		4
.L_17:
        /*0048*/ 	.byte	0x04, 0x17
        /*004a*/ 	.short	(.L_19 - .L_18)
.L_18:
        /*004c*/ 	.word	0x00000000
        /*0050*/ 	.short	0x0001
        /*0052*/ 	.short	0x0008
        /*0054*/ 	.byte	0x00, 0xf4, 0x21, 0x00


	//----- nvinfo : EIATTR_KPARAM_INFO
	.align		4
.L_19:
        /*0058*/ 	.byte	0x04, 0x17
        /*005a*/ 	.short	(.L_21 - .L_20)
.L_20:
        /*005c*/ 	.word	0x00000000
        /*0060*/ 	.short	0x0000
        /*0062*/ 	.short	0x0000
        /*0064*/ 	.byte	0x00, 0xf4, 0x21, 0x00


	//----- nvinfo : EIATTR_SPARSE_MMA_MASK
	.align		4
.L_21:
        /*0068*/ 	.byte	0x03, 0x50
        /*006a*/ 	.short	0x0000


	//----- nvinfo : EIATTR_MAXREG_COUNT
	.align		4
        /*006c*/ 	.byte	0x03, 0x1b
        /*006e*/ 	.short	0x00ff


	//----- nvinfo : EIATTR_EXIT_INSTR_OFFSETS
	.align		4
        /*0070*/ 	.byte	0x04, 0x1c
        /*0072*/ 	.short	(.L_23 - .L_22)


	//   ....[0]....
.L_22:
        /*0074*/ 	.word	0x00000ee0


	//   ....[1]....
        /*0078*/ 	.word	0x00000f00


	//----- nvinfo : EIATTR_REQNTID
	.align		4
.L_23:
        /*007c*/ 	.byte	0x04, 0x10
        /*007e*/ 	.short	(.L_25 - .L_24)
.L_24:
        /*0080*/ 	.word	0x00000100
        /*0084*/ 	.word	0x00000001
        /*0088*/ 	.word	0x00000001


	//----- nvinfo : EIATTR_CBANK_PARAM_SIZE
	.align		4
.L_25:
        /*008c*/ 	.byte	0x03, 0x19
        /*008e*/ 	.short	0x0028


	//----- nvinfo : EIATTR_PARAM_CBANK
	.align		4
        /*0090*/ 	.byte	0x04, 0x0a
        /*0092*/ 	.short	(.L_27 - .L_26)
	.align		4
.L_26:
        /*0094*/ 	.word	index@(.nv.constant0.triton_poi_fused_convolution_relu_6)
        /*0098*/ 	.short	0x0210
        /*009a*/ 	.short	0x0028


	//----- nvinfo : EIATTR_SW_WAR
	.align		4
.L_27:
        /*009c*/ 	.byte	0x04, 0x36
        /*009e*/ 	.short	(.L_29 - .L_28)
.L_28:
        /*00a0*/ 	.word	0x00000008
.L_29:


//--------------------- .nv.callgraph             --------------------------
	.section	.nv.callgraph,"",@"SHT_CUDA_CALLGRAPH"
	.align	4
	.sectionentsize	8
	.align		4
        /*0000*/ 	.word	0x00000000
	.align		4
        /*0004*/ 	.word	0xffffffff
	.align		4
        /*0008*/ 	.word	0x00000000
	.align		4
        /*000c*/ 	.word	0xfffffffe
	.align		4
        /*0010*/ 	.word	0x00000000
	.align		4
        /*0014*/ 	.word	0xfffffffd
	.align		4
        /*0018*/ 	.word	0x00000000
	.align		4
        /*001c*/ 	.word	0xfffffffc


//--------------------- .text.triton_poi_fused_convolution_relu_6 --------------------------
	.section	.text.triton_poi_fused_convolution_relu_6,"ax",@progbits
	.sectionflags	@"SHF_BARRIERS=1"
	.align	128
        .global         triton_poi_fused_convolution_relu_6
        .type           triton_poi_fused_convolution_relu_6,@function
        .size           triton_poi_fused_convolution_relu_6,(.L_x_1 - triton_poi_fused_convolution_relu_6)
        .other          triton_poi_fused_convolution_relu_6,@"STO_CUDA_ENTRY STV_DEFAULT"
triton_poi_fused_convolution_relu_6:
.text.triton_poi_fused_convolution_relu_6:
[----:B------:R-:W0:Y:S01]  /*0000*/  LDC R1, c[0x0][0x28] ;  /* 0x00000a00ff017b82 */ /* 0x000e220000000800 */
[----:B------:R-:W1:Y:S07]  /*0010*/  S2R R23, SR_TID.X ;  /* 0x0000000000177919 */ /* 0x000e6e0000002100 */
[----:B------:R-:W2:Y:S01]  /*0020*/  LDC.64 R24, c[0x0][0x210] ;  /* 0x00008400ff187b82 */ /* 0x000ea20000000a00 */
[----:B------:R-:W-:Y:S02]  /*0030*/  CS2R R8, SRZ ;  /* 0x0000000000087805 */ /* 0x000fe4000001ff00 */
[----:B------:R-:W-:Y:S01]  /*0040*/  CS2R R10, SRZ ;  /* 0x00000000000a7805 */ /* 0x000fe2000001ff00 */
[----:B------:R-:W3:Y:S01]  /*0050*/  S2R R2, SR_CTAID.Y ;  /* 0x0000000000027919 */ /* 0x000ee20000002600 */
[----:B------:R-:W-:Y:S01]  /*0060*/  ULDC.64 UR6, c[0x0][0x208] ;  /* 0x0000820000067ab9 */ /* 0x000fe20000000a00 */
[----:B------:R-:W4:Y:S01]  /*0070*/  S2R R21, SR_CTAID.X ;  /* 0x0000000000157919 */ /* 0x000f220000002500 */
[----:B------:R-:W-:-:S02]  /*0080*/  CS2R R14, SRZ ;  /* 0x00000000000e7805 */ /* 0x000fc4000001ff00 */
[----:B------:R-:W-:Y:S01]  /*0090*/  CS2R R16, SRZ ;  /* 0x0000000000107805 */ /* 0x000fe2000001ff00 */
[----:B------:R-:W5:Y:S01]  /*00a0*/  S2UR UR5, SR_CgaCtaId ;  /* 0x00000000000579c3 */ /* 0x000f620000008800 */
[----:B------:R-:W-:-:S07]  /*00b0*/  UMOV UR4, 0x400 ;  /* 0x0000040000047882 */ /* 0x000fce0000000000 */
[----:B------:R-:W2:Y:S01]  /*00c0*/  LDC.64 R38, c[0x0][0x220] ;  /* 0x00008800ff267b82 */ /* 0x000ea20000000a00 */
[----:B-1----:R-:W-:Y:S01]  /*00d0*/  IMAD.SHL.U32 R20, R23, 0x4, RZ ;  /* 0x0000000417147824 */ /* 0x002fe200078e00ff */
[----:B------:R-:W-:-:S04]  /*00e0*/  SHF.R.U32.HI R30, RZ, 0x6, R23 ;  /* 0x00000006ff1e7819 */ /* 0x000fc80000011617 */
[----:B------:R-:W-:Y:S02]  /*00f0*/  LOP3.LUT R3, R20, 0xfc, RZ, 0xc0, !PT ;  /* 0x000000fc14037812 */ /* 0x000fe400078ec0ff */
[----:B------:R-:W-:Y:S01]  /*0100*/  SGXT.U32 R30, R30, 0x2 ;  /* 0x000000021e1e781a */ /* 0x000fe20000000000 */
[----:B----4-:R-:W-:Y:S01]  /*0110*/  IMAD.SHL.U32 R21, R21, 0x10, RZ ;  /* 0x0000001015157824 */ /* 0x010fe200078e00ff */
[----:B---3--:R-:W-:-:S04]  /*0120*/  PRMT R0, R3, 0x6540, R2 ;  /* 0x0000654003007816 */ /* 0x008fc80000000002 */
[----:B------:R-:W-:Y:S01]  /*0130*/  LOP3.LUT R6, R21, 0x4, R30, 0xfe, !PT ;  /* 0x0000000415067812 */ /* 0x000fe200078efe1e */
[----:B------:R-:W-:Y:S01]  /*0140*/  IMAD.HI R4, R0, 0x2aaaaaab, RZ ;  /* 0x2aaaaaab00047827 */ /* 0x000fe200078e02ff */
[----:B------:R-:W-:Y:S02]  /*0150*/  LOP3.LUT R12, R21, 0x8, R30, 0xfe, !PT ;  /* 0x00000008150c7812 */ /* 0x000fe400078efe1e */
[----:B------:R-:W-:Y:S02]  /*0160*/  ISETP.GE.AND P1, PT, R6, 0x400, PT ;  /* 0x000004000600780c */ /* 0x000fe40003f26270 */
[----:B------:R-:W-:Y:S02]  /*0170*/  CS2R R6, SRZ ;  /* 0x0000000000067805 */ /* 0x000fe4000001ff00 */
[----:B------:R-:W-:Y:S02]  /*0180*/  SHF.R.U32.HI R5, RZ, 0x1f, R4 ;  /* 0x0000001fff057819 */ /* 0x000fe40000011604 */
[----:B------:R-:W-:-:S02]  /*0190*/  LOP3.LUT R13, R21, 0xc, R30, 0xfe, !PT ;  /* 0x0000000c150d7812 */ /* 0x000fc400078efe1e */
[----:B------:R-:W-:Y:S02]  /*01a0*/  LEA.HI.SX32 R5, R4, R5, 0x19 ;  /* 0x0000000504057211 */ /* 0x000fe400078fcaff */
[----:B------:R-:W-:Y:S02]  /*01b0*/  ISETP.GE.AND P2, PT, R12, 0x400, PT ;  /* 0x000004000c00780c */ /* 0x000fe40003f46270 */
[----:B------:R-:W-:Y:S01]  /*01c0*/  ISETP.GE.AND P0, PT, R13, 0x400, PT ;  /* 0x000004000d00780c */ /* 0x000fe20003f06270 */
[----:B------:R-:W-:Y:S01]  /*01d0*/  IMAD R4, R5, -0x300, R0 ;  /* 0xfffffd0005047824 */ /* 0x000fe200078e0200 */
[----:B------:R-:W-:-:S03]  /*01e0*/  LOP3.LUT R0, R21, R30, RZ, 0xfc, !PT ;  /* 0x0000001e15007212 */ /* 0x000fc600078efcff */
[----:B------:R-:W-:Y:S01]  /*01f0*/  IMAD R5, R5, 0xc0000, R4 ;  /* 0x000c000005057824 */ /* 0x000fe200078e0204 */
[----:B------:R-:W-:-:S03]  /*0200*/  ISETP.GE.AND P3, PT, R0, 0x400, PT ;  /* 0x000004000000780c */ /* 0x000fc60003f66270 */
[----:B------:R-:W-:Y:S01]  /*0210*/  IMAD R0, R0, 0x300, R5 ;  /* 0x0000030000007824 */ /* 0x000fe200078e0205 */
[----:B------:R-:W-:-:S03]  /*0220*/  CS2R R4, SRZ ;  /* 0x0000000000047805 */ /* 0x000fc6000001ff00 */
[C---:B------:R-:W-:Y:S02]  /*0230*/  VIADD R40, R0.reuse, 0xc00 ;  /* 0x00000c0000287836 */ /* 0x040fe40000000000 */
[----:B--2---:R-:W-:Y:S01]  /*0240*/  IMAD.WIDE R18, R0, 0x4, R24 ;  /* 0x0000000400127825 */ /* 0x004fe200078e0218 */
[----:B------:R-:W-:-:S03]  /*0250*/  CS2R R12, SRZ ;  /* 0x00000000000c7805 */ /* 0x000fc6000001ff00 */
[--C-:B------:R-:W-:Y:S01]  /*0260*/  IMAD.WIDE R26, R40, 0x4, R24.reuse ;  /* 0x00000004281a7825 */ /* 0x100fe200078e0218 */
[----:B------:R1:W2:Y:S03]  /*0270*/  @!P3 LDG.E.EL.128 R4, desc[UR6][R18.64] ;  /* 0x000000061204b981 */ /* 0x0002a6000c2e1d00 */
[C---:B------:R-:W-:Y:S01]  /*0280*/  VIADD R41, R0.reuse, 0x1800 ;  /* 0x0000180000297836 */ /* 0x040fe20000000000 */
[----:B------:R3:W4:Y:S01]  /*0290*/  @!P1 LDG.E.EL.128 R8, desc[UR6][R26.64] ;  /* 0x000000061a089981 */ /* 0x000722000c2e1d00 */
[----:B------:R-:W-:Y:S02]  /*02a0*/  VIADD R42, R0, 0x2400 ;  /* 0x00002400002a7836 */ /* 0x000fe40000000000 */
[----:B------:R-:W-:Y:S01]  /*02b0*/  IMAD.WIDE R28, R41, 0x4, R24 ;  /* 0x00000004291c7825 */ /* 0x000fe200078e0218 */
[----:B-1----:R-:W-:-:S04]  /*02c0*/  CS2R R18, SRZ ;  /* 0x0000000000127805 */ /* 0x002fc8000001ff00 */
[----:B------:R-:W4:Y:S01]  /*02d0*/  @!P2 LDG.E.EL.128 R12, desc[UR6][R28.64] ;  /* 0x000000061c0ca981 */ /* 0x000f22000c2e1d00 */
[----:B---3--:R-:W-:Y:S01]  /*02e0*/  IMAD.WIDE R26, R42, 0x4, R24 ;  /* 0x000000042a1a7825 */ /* 0x008fe200078e0218 */
[----:B------:R-:W-:-:S03]  /*02f0*/  PRMT R22, R23, 0x6540, R2 ;  /* 0x0000654017167816 */ /* 0x000fc60000000002 */
[----:B------:R-:W-:Y:S01]  /*0300*/  IMAD.SHL.U32 R33, R23, 0x40, RZ ;  /* 0x0000004017217824 */ /* 0x000fe200078e00ff */
[----:B------:R1:W3:Y:S01]  /*0310*/  @!P0 LDG.E.EL.128 R16, desc[UR6][R26.64] ;  /* 0x000000061a108981 */ /* 0x0002e2000c2e1d00 */
[----:B------:R-:W-:Y:S01]  /*0320*/  IMAD.HI R31, R22, 0x2aaaaaab, RZ ;  /* 0x2aaaaaab161f7827 */ /* 0x000fe200078e02ff */
[----:B-----5:R-:W-:Y:S01]  /*0330*/  UPRMT UR4, UR5, 0x654, UR4 ;  /* 0x0000065405047896 */ /* 0x020fe20008000004 */
[----:B------:R-:W5:Y:S03]  /*0340*/  LDC.64 R24, c[0x0][0x218] ;  /* 0x00008600ff187b82 */ /* 0x000f660000000a00 */
[----:B------:R-:W-:Y:S02]  /*0350*/  SHF.R.U32.HI R32, RZ, 0x1f, R31 ;  /* 0x0000001fff207819 */ /* 0x000fe4000001161f */
[----:B------:R-:W-:Y:S02]  /*0360*/  LOP3.LUT R33, R33, 0xfc0, RZ, 0xc0, !PT ;  /* 0x00000fc021217812 */ /* 0x000fe400078ec0ff */
[----:B------:R-:W-:-:S02]  /*0370*/  LEA.HI R31, R31, R32, RZ, 0x19 ;  /* 0x000000201f1f7211 */ /* 0x000fc400078fc8ff */
[----:B-1----:R-:W-:-:S03]  /*0380*/  LOP3.LUT R26, R33, 0x20, RZ, 0xfc, !PT ;  /* 0x00000020211a7812 */ /* 0x002fc600078efcff */
[----:B------:R-:W-:Y:S01]  /*0390*/  IMAD R27, R31, -0x300, R22 ;  /* 0xfffffd001f1b7824 */ /* 0x000fe200078e0216 */
[C---:B------:R-:W-:Y:S02]  /*03a0*/  LOP3.LUT R22, R33.reuse, 0x10, RZ, 0xfc, !PT ;  /* 0x0000001021167812 */ /* 0x040fe400078efcff */
[C---:B------:R-:W-:Y:S02]  /*03b0*/  LOP3.LUT R30, R33.reuse, R30, RZ, 0xfc, !PT ;  /* 0x0000001e211e7212 */ /* 0x040fe400078efcff */
[C---:B------:R-:W-:Y:S02]  /*03c0*/  LOP3.LUT R28, R33.reuse, 0x30, RZ, 0xfc, !PT ;  /* 0x00000030211c7812 */ /* 0x040fe400078efcff */
[----:B------:R-:W-:Y:S02]  /*03d0*/  LEA.HI R33, R33, UR4, RZ, 0x1e ;  /* 0x0000000421217c11 */ /* 0x000fe4000f8ff0ff */
[----:B------:R-:W-:Y:S02]  /*03e0*/  LEA.HI R29, R22, UR4, RZ, 0x1e ;  /* 0x00000004161d7c11 */ /* 0x000fe4000f8ff0ff */
[----:B------:R-:W-:-:S02]  /*03f0*/  LEA.HI R31, R26, UR4, RZ, 0x1e ;  /* 0x000000041a1f7c11 */ /* 0x000fc4000f8ff0ff */
[----:B------:R-:W-:Y:S01]  /*0400*/  LEA.HI R35, R28, UR4, RZ, 0x1e ;  /* 0x000000041c237c11 */ /* 0x000fe2000f8ff0ff */
[C---:B------:R-:W-:Y:S02]  /*0410*/  IMAD R33, R30.reuse, 0x4, R33 ;  /* 0x000000041e217824 */ /* 0x040fe400078e0221 */
[C---:B------:R-:W-:Y:S02]  /*0420*/  IMAD R28, R30.reuse, 0x4, R29 ;  /* 0x000000041e1c7824 */ /* 0x040fe400078e021d */
[C---:B------:R-:W-:Y:S02]  /*0430*/  IMAD R31, R30.reuse, 0x4, R31 ;  /* 0x000000041e1f7824 */ /* 0x040fe400078e021f */
[----:B------:R-:W-:Y:S02]  /*0440*/  IMAD R30, R30, 0x4, R35 ;  /* 0x000000041e1e7824 */ /* 0x000fe400078e0223 */
[----:B-----5:R-:W-:Y:S01]  /*0450*/  IMAD.WIDE R26, R27, 0x4, R24 ;  /* 0x000000041b1a7825 */ /* 0x020fe200078e0218 */
[----:B--2---:R-:W-:Y:S04]  /*0460*/  STS [R33], R4 ;  /* 0x0000000421007388 */ /* 0x004fe80000000800 */
[----:B------:R-:W-:Y:S04]  /*0470*/  STS [R28+0x40], R5 ;  /* 0x000040051c007388 */ /* 0x000fe80000000800 */
[----:B------:R-:W-:Y:S04]  /*0480*/  STS [R31+0x80], R6 ;  /* 0x000080061f007388 */ /* 0x000fe80000000800 */
[----:B------:R-:W-:Y:S04]  /*0490*/  STS [R30+0xc0], R7 ;  /* 0x0000c0071e007388 */ /* 0x000fe80000000800 */
[----:B----4-:R-:W-:Y:S04]  /*04a0*/  STS [R33+0x10], R8 ;  /* 0x0000100821007388 */ /* 0x010fe80000000800 */
[----:B------:R-:W-:Y:S04]  /*04b0*/  STS [R28+0x50], R9 ;  /* 0x000050091c007388 */ /* 0x000fe80000000800 */
[----:B------:R-:W-:Y:S04]  /*04c0*/  STS [R31+0x90], R10 ;  /* 0x0000900a1f007388 */ /* 0x000fe80000000800 */
[----:B------:R-:W-:Y:S04]  /*04d0*/  STS [R30+0xd0], R11 ;  /* 0x0000d00b1e007388 */ /* 0x000fe80000000800 */
[----:B------:R-:W-:Y:S04]  /*04e0*/  STS [R33+0x20], R12 ;  /* 0x0000200c21007388 */ /* 0x000fe80000000800 */
[----:B------:R-:W-:Y:S04]  /*04f0*/  STS [R28+0x60], R13 ;  /* 0x0000600d1c007388 */ /* 0x000fe80000000800 */
[----:B------:R-:W-:Y:S04]  /*0500*/  STS [R31+0xa0], R14 ;  /* 0x0000a00e1f007388 */ /* 0x000fe80000000800 */
[----:B------:R-:W-:Y:S04]  /*0510*/  STS [R30+0xe0], R15 ;  /* 0x0000e00f1e007388 */ /* 0x000fe80000000800 */
[----:B---3--:R1:W-:Y:S04]  /*0520*/  STS [R33+0x30], R16 ;  /* 0x0000301021007388 */ /* 0x0083e80000000800 */
[----:B------:R-:W-:Y:S04]  /*0530*/  STS [R28+0x70], R17 ;  /* 0x000070111c007388 */ /* 0x000fe80000000800 */
[----:B------:R-:W-:Y:S04]  /*0540*/  STS [R31+0xb0], R18 ;  /* 0x0000b0121f007388 */ /* 0x000fe80000000800 */
[----:B------:R2:W-:Y:S01]  /*0550*/  STS [R30+0xf0], R19 ;  /* 0x0000f0131e007388 */ /* 0x0005e20000000800 */
[----:B------:R-:W-:Y:S06]  /*0560*/  BAR.SYNC.DEFER_BLOCKING 0x0 ;  /* 0x0000000000007b1d */ /* 0x000fec0000010000 */
[----:B------:R3:W4:Y:S01]  /*0570*/  LDG.E.EL R22, desc[UR6][R26.64] ;  /* 0x000000061a167981 */ /* 0x000722000c2e1900 */
[----:B------:R-:W-:-:S04]  /*0580*/  LOP3.LUT R25, R20, 0x3fc, RZ, 0xc0, !PT ;  /* 0x000003fc14197812 */ /* 0x000fc800078ec0ff */
[C---:B------:R-:W-:Y:S02]  /*0590*/  LOP3.LUT R29, R25.reuse, 0x400, RZ, 0xfc, !PT ;  /* 0x00000400191d7812 */ /* 0x040fe400078efcff */
[C---:B------:R-:W-:Y:S02]  /*05a0*/  LOP3.LUT R32, R25.reuse, 0x800, RZ, 0xfc, !PT ;  /* 0x0000080019207812 */ /* 0x040fe400078efcff */
[----:B-1----:R-:W-:Y:S02]  /*05b0*/  LOP3.LUT R33, R25, 0xc00, RZ, 0xfc, !PT ;  /* 0x00000c0019217812 */ /* 0x002fe400078efcff */
[----:B------:R-:W-:Y:S02]  /*05c0*/  SHF.R.U32.HI R29, RZ, 0x2, R29 ;  /* 0x00000002ff1d7819 */ /* 0x000fe4000001161d */
[----:B------:R-:W-:Y:S02]  /*05d0*/  SHF.R.U32.HI R32, RZ, 0x2, R32 ;  /* 0x00000002ff207819 */ /* 0x000fe40000011620 */
[----:B------:R-:W-:-:S02]  /*05e0*/  SHF.R.U32.HI R33, RZ, 0x2, R33 ;  /* 0x00000002ff217819 */ /* 0x000fc40000011621 */
[----:B------:R-:W-:Y:S02]  /*05f0*/  SHF.R.U32.HI R37, RZ, 0x2, R23 ;  /* 0x00000002ff257819 */ /* 0x000fe40000011617 */
[C---:B------:R-:W-:Y:S02]  /*0600*/  LOP3.LUT R24, R23.reuse, 0xff, RZ, 0xc0, !PT ;  /* 0x000000ff17187812 */ /* 0x040fe400078ec0ff */
[----:B------:R-:W-:Y:S02]  /*0610*/  LOP3.LUT R23, R23, 0xfc, RZ, 0xc0, !PT ;  /* 0x000000fc17177812 */ /* 0x000fe400078ec0ff */
[----:B------:R-:W-:Y:S02]  /*0620*/  LOP3.LUT R29, R29, 0x1fc, RZ, 0xc0, !PT ;  /* 0x000001fc1d1d7812 */ /* 0x000fe400078ec0ff */
[----:B------:R-:W-:Y:S02]  /*0630*/  LOP3.LUT R32, R32, 0x2fc, RZ, 0xc0, !PT ;  /* 0x000002fc20207812 */ /* 0x000fe400078ec0ff */
[----:B------:R-:W-:Y:S01]  /*0640*/  LOP3.LUT R33, R33, 0x3fc, RZ, 0xc0, !PT ;  /* 0x000003fc21217812 */ /* 0x000fe200078ec0ff */
[----:B---3--:R-:W-:-:S02]  /*0650*/  VIADD R26, R23, UR4 ;  /* 0x00000004171a7c36 */ /* 0x008fc40008000000 */
[----:B--2---:R-:W-:Y:S02]  /*0660*/  VIADD R30, R29, UR4 ;  /* 0x000000041d1e7c36 */ /* 0x004fe40008000000 */
[----:B------:R-:W-:Y:S02]  /*0670*/  VIADD R32, R32, UR4 ;  /* 0x0000000420207c36 */ /* 0x000fe40008000000 */
[----:B------:R-:W-:Y:S02]  /*0680*/  VIADD R34, R33, UR4 ;  /* 0x0000000421227c36 */ /* 0x000fe40008000000 */
[C---:B------:R-:W-:Y:S02]  /*0690*/  IMAD R28, R25.reuse, 0x4, R26 ;  /* 0x00000004191c7824 */ /* 0x040fe400078e021a */
[C---:B------:R-:W-:Y:S02]  /*06a0*/  IMAD R29, R25.reuse, 0x4, R30 ;  /* 0x00000004191d7824 */ /* 0x040fe400078e021e */
[C---:B------:R-:W-:Y:S01]  /*06b0*/  IMAD R36, R25.reuse, 0x4, R32 ;  /* 0x0000000419247824 */ /* 0x040fe200078e0220 */
[----:B------:R-:W-:Y:S01]  /*06c0*/  LDS R23, [R28] ;  /* 0x000000001c177984 */ /* 0x000fe20000000800 */
[----:B------:R-:W-:-:S03]  /*06d0*/  IMAD R44, R25, 0x4, R34 ;  /* 0x00000004192c7824 */ /* 0x000fc600078e0222 */
[----:B------:R-:W-:Y:S04]  /*06e0*/  LDS R25, [R28+0x4] ;  /* 0x000004001c197984 */ /* 0x000fe80000000800 */
[----:B------:R-:W-:Y:S04]  /*06f0*/  LDS R26, [R28+0x8] ;  /* 0x000008001c1a7984 */ /* 0x000fe80000000800 */
[----:B------:R-:W-:Y:S04]  /*0700*/  LDS R27, [R28+0xc] ;  /* 0x00000c001c1b7984 */ /* 0x000fe80000000800 */
[----:B------:R-:W-:Y:S04]  /*0710*/  LDS R53, [R29+0x1000] ;  /* 0x001000001d357984 */ /* 0x000fe80000000800 */
[----:B------:R-:W-:Y:S04]  /*0720*/  LDS R51, [R29+0x1004] ;  /* 0x001004001d337984 */ /* 0x000fe80000000800 */
[----:B------:R-:W-:Y:S04]  /*0730*/  LDS R49, [R29+0x1008] ;  /* 0x001008001d317984 */ /* 0x000fe80000000800 */
[----:B------:R1:W-:Y:S04]  /*0740*/  LDS R31, [R29+0x100c] ;  /* 0x00100c001d1f7984 */ /* 0x0003e80000000800 */
[----:B------:R-:W-:Y:S04]  /*0750*/  LDS R46, [R36+0x2000] ;  /* 0x00200000242e7984 */ /* 0x000fe80000000800 */
[----:B------:R-:W-:Y:S04]  /*0760*/  LDS R34, [R36+0x2004] ;  /* 0x0020040024227984 */ /* 0x000fe80000000800 */
[----:B------:R-:W-:Y:S04]  /*0770*/  LDS R30, [R36+0x2008] ;  /* 0x00200800241e7984 */ /* 0x000fe80000000800 */
[----:B------:R2:W-:Y:S04]  /*0780*/  LDS R32, [R36+0x200c] ;  /* 0x00200c0024207984 */ /* 0x0005e80000000800 */
[----:B------:R-:W-:Y:S04]  /*0790*/  LDS R45, [R44+0x3000] ;  /* 0x003000002c2d7984 */ /* 0x000fe80000000800 */
[----:B------:R-:W-:Y:S04]  /*07a0*/  LDS R33, [R44+0x3004] ;  /* 0x003004002c217984 */ /* 0x000fe80000000800 */
[----:B------:R-:W-:Y:S04]  /*07b0*/  LDS R43, [R44+0x3008] ;  /* 0x003008002c2b7984 */ /* 0x000fe80000000800 */
[----:B------:R-:W-:Y:S01]  /*07c0*/  LDS R35, [R44+0x300c] ;  /* 0x00300c002c237984 */ /* 0x000fe20000000800 */
[----:B------:R-:W-:Y:S01]  /*07d0*/  LEA R47, R24, UR4, 0x3 ;  /* 0x00000004182f7c11 */ /* 0x000fe2000f8e18ff */
[----:B------:R-:W-:Y:S01]  /*07e0*/  BAR.SYNC.DEFER_BLOCKING 0x0 ;  /* 0x0000000000007b1d */ /* 0x000fe20000010000 */
[----:B------:R-:W-:-:S04]  /*07f0*/  SGXT.U32 R37, R37, 0x6 ;  /* 0x000000062525781a */ /* 0x000fc80000000000 */
[C---:B-1----:R-:W-:Y:S01]  /*0800*/  LOP3.LUT R29, R37.reuse, 0x40, RZ, 0xfc, !PT ;  /* 0x00000040251d7812 */ /* 0x042fe200078efcff */
[----:B------:R-:W-:Y:S01]  /*0810*/  IMAD R55, R24, -0x4, R47 ;  /* 0xfffffffc18377824 */ /* 0x000fe200078e022f */
[----:B------:R-:W-:Y:S02]  /*0820*/  LOP3.LUT R24, R37, 0x80, RZ, 0xfc, !PT ;  /* 0x0000008025187812 */ /* 0x000fe400078efcff */
[----:B------:R-:W-:Y:S02]  /*0830*/  LEA R48, R29, UR4, 0x3 ;  /* 0x000000041d307c11 */ /* 0x000fe4000f8e18ff */
[C---:B------:R-:W-:Y:S02]  /*0840*/  LOP3.LUT R29, R37.reuse, 0xc0, RZ, 0xfc, !PT ;  /* 0x000000c0251d7812 */ /* 0x040fe400078efcff */
[----:B------:R-:W-:Y:S02]  /*0850*/  LEA R50, R37, UR4, 0x3 ;  /* 0x0000000425327c11 */ /* 0x000fe4000f8e18ff */
[----:B------:R-:W-:-:S02]  /*0860*/  LEA R52, R24, UR4, 0x3 ;  /* 0x0000000418347c11 */ /* 0x000fc4000f8e18ff */
[----:B------:R-:W-:Y:S02]  /*0870*/  LEA R29, R29, UR4, 0x3 ;  /* 0x000000041d1d7c11 */ /* 0x000fe4000f8e18ff */
[----:B--2---:R-:W-:Y:S02]  /*0880*/  LOP3.LUT R36, R21, 0xc, R20, 0xf8, !PT ;  /* 0x0000000c15247812 */ /* 0x004fe400078ef814 */
[----:B------:R-:W-:Y:S02]  /*0890*/  PRMT R21, R37, 0x6540, R2 ;  /* 0x0000654025157816 */ /* 0x000fe40000000002 */
[----:B------:R-:W-:-:S03]  /*08a0*/  LEA R20, R3, UR4, 0x2 ;  /* 0x0000000403147c11 */ /* 0x000fc6000f8e10ff */
[----:B------:R-:W-:Y:S01]  /*08b0*/  IMAD R21, R21, 0x400, R36 ;  /* 0x0000040015157824 */ /* 0x000fe200078e0224 */
[----:B------:R-:W-:Y:S01]  /*08c0*/  ISETP.GE.AND P5, PT, R36, 0x400, PT ;  /* 0x000004002400780c */ /* 0x000fe20003fa6270 */
[----:B------:R-:W-:-:S05]  /*08d0*/  IMAD.SHL.U32 R2, R2, 0x100, RZ ;  /* 0x0000010002027824 */ /* 0x000fca00078e00ff */
[----:B------:R-:W-:-:S05]  /*08e0*/  LOP3.LUT R3, R2, 0x40, R37, 0xfe, !PT ;  /* 0x0000004002037812 */ /* 0x000fca00078efe25 */
[----:B------:R-:W-:Y:S01]  /*08f0*/  IMAD R3, R3, 0x400, R36 ;  /* 0x0000040003037824 */ /* 0x000fe200078e0224 */
[----:B----4-:R-:W-:Y:S01]  /*0900*/  STS [R47], R22 ;  /* 0x000000162f007388 */ /* 0x010fe20000000800 */
[----:B------:R-:W-:Y:S06]  /*0910*/  BAR.SYNC.DEFER_BLOCKING 0x0 ;  /* 0x0000000000007b1d */ /* 0x000fec0000010000 */
[----:B------:R-:W1:Y:S04]  /*0920*/  LDS R28, [R50] ;  /* 0x00000000321c7984 */ /* 0x000e680000000800 */
[----:B------:R-:W-:Y:S04]  /*0930*/  LDS R48, [R48] ;  /* 0x0000000030307984 */ /* 0x000fe80000000800 */
[----:B------:R-:W-:Y:S04]  /*0940*/  LDS R47, [R52] ;  /* 0x00000000342f7984 */ /* 0x000fe80000000800 */
[----:B------:R2:W3:Y:S01]  /*0950*/  LDS R44, [R29] ;  /* 0x000000001d2c7984 */ /* 0x0004e20000000800 */
[----:B------:R-:W-:Y:S06]  /*0960*/  BAR.SYNC.DEFER_BLOCKING 0x0 ;  /* 0x0000000000007b1d */ /* 0x000fec0000010000 */
[----:B------:R4:W-:Y:S01]  /*0970*/  STS [R55], R22 ;  /* 0x0000001637007388 */ /* 0x0009e20000000800 */
[--C-:B-1----:R-:W-:Y:S01]  /*0980*/  FADD R24, R23, R28.reuse ;  /* 0x0000001c17187221 */ /* 0x102fe20000000000 */
[--C-:B------:R-:W-:Y:S01]  /*0990*/  FADD R25, R25, R28.reuse ;  /* 0x0000001c19197221 */ /* 0x100fe20000000000 */
[--C-:B------:R-:W-:Y:S01]  /*09a0*/  FADD R26, R26, R28.reuse ;  /* 0x0000001c1a1a7221 */ /* 0x100fe20000000000 */
[----:B------:R-:W-:Y:S01]  /*09b0*/  FADD R27, R27, R28 ;  /* 0x0000001c1b1b7221 */ /* 0x000fe20000000000 */
[----:B0-2---:R-:W-:Y:S01]  /*09c0*/  IMAD.WIDE R28, R21, 0x4, R38 ;  /* 0x00000004151c7825 */ /* 0x005fe200078e0226 */
[----:B------:R-:W-:Y:S06]  /*09d0*/  BAR.SYNC.DEFER_BLOCKING 0x0 ;  /* 0x0000000000007b1d */ /* 0x000fec0000010000 */
[----:B------:R-:W0:Y:S01]  /*09e0*/  LDS.128 R20, [R20] ;  /* 0x0000000014147984 */ /* 0x000e220000000c00 */
[----:B----4-:R-:W-:-:S02]  /*09f0*/  LOP3.LUT R55, R2, 0x80, R37, 0xfe, !PT ;  /* 0x0000008002377812 */ /* 0x010fc400078efe25 */
[----:B------:R-:W-:Y:S01]  /*0a00*/  LOP3.LUT R37, R2, 0xc0, R37, 0xfe, !PT ;  /* 0x000000c002257812 */ /* 0x000fe200078efe25 */
[----:B------:R1:W-:Y:S01]  /*0a10*/  @!P5 STG.E.128 desc[UR6][R28.64], R24 ;  /* 0x000000181c00d986 */ /* 0x0003e2000c101d06 */
[----:B---3--:R-:W-:Y:S01]  /*0a20*/  FADD R33, R33, R44 ;  /* 0x0000002c21217221 */ /* 0x008fe20000000000 */
[----:B------:R-:W-:Y:S02]  /*0a30*/  IMAD R55, R55, 0x400, R36 ;  /* 0x0000040037377824 */ /* 0x000fe400078e0224 */
[----:B------:R-:W-:Y:S01]  /*0a40*/  FADD R35, R35, R44 ;  /* 0x0000002c23237221 */ /* 0x000fe20000000000 */
[----:B------:R-:W-:Y:S02]  /*0a50*/  IMAD R57, R37, 0x400, R36 ;  /* 0x0000040025397824 */ /* 0x000fe400078e0224 */
[----:B------:R-:W-:Y:S01]  /*0a60*/  FADD R30, R30, R47 ;  /* 0x0000002f1e1e7221 */ /* 0x000fe20000000000 */
[----:B------:R-:W-:-:S04]  /*0a70*/  IMAD.WIDE R2, R3, 0x4, R38 ;  /* 0x0000000403027825 */ /* 0x000fc800078e0226 */
[----:B------:R-:W-:-:S04]  /*0a80*/  IMAD.WIDE R36, R55, 0x4, R38 ;  /* 0x0000000437247825 */ /* 0x000fc800078e0226 */
[----:B-1----:R-:W-:Y:S01]  /*0a90*/  FADD R27, R31, R48 ;  /* 0x000000301f1b7221 */ /* 0x002fe20000000000 */
[--C-:B------:R-:W-:Y:S01]  /*0aa0*/  FADD R29, R34, R47.reuse ;  /* 0x0000002f221d7221 */ /* 0x100fe20000000000 */
[--C-:B------:R-:W-:Y:S01]  /*0ab0*/  FADD R31, R32, R47.reuse ;  /* 0x0000002f201f7221 */ /* 0x100fe20000000000 */
[--C-:B------:R-:W-:Y:S01]  /*0ac0*/  FADD R32, R45, R44.reuse ;  /* 0x0000002c2d207221 */ /* 0x100fe20000000000 */
[----:B------:R-:W-:Y:S01]  /*0ad0*/  FADD R34, R43, R44 ;  /* 0x0000002c2b227221 */ /* 0x000fe20000000000 */
[--C-:B------:R-:W-:Y:S01]  /*0ae0*/  FADD R24, R53, R48.reuse ;  /* 0x0000003035187221 */ /* 0x100fe20000000000 */
[----:B------:R-:W1:Y:S01]  /*0af0*/  LDC.64 R44, c[0x0][0x228] ;  /* 0x00008a00ff2c7b82 */ /* 0x000e620000000a00 */
[--C-:B------:R-:W-:Y:S01]  /*0b00*/  FADD R25, R51, R48.reuse ;  /* 0x0000003033197221 */ /* 0x100fe20000000000 */
[----:B------:R-:W-:Y:S01]  /*0b10*/  FADD R26, R49, R48 ;  /* 0x00000030311a7221 */ /* 0x000fe20000000000 */
[----:B------:R-:W-:Y:S01]  /*0b20*/  FADD R28, R46, R47 ;  /* 0x0000002f2e1c7221 */ /* 0x000fe20000000000 */
[----:B------:R-:W-:-:S03]  /*0b30*/  IMAD.WIDE R38, R57, 0x4, R38 ;  /* 0x0000000439267825 */ /* 0x000fc600078e0226 */
[----:B------:R2:W-:Y:S04]  /*0b40*/  @!P5 STG.E.128 desc[UR6][R2.64], R24 ;  /* 0x000000180200d986 */ /* 0x0005e8000c101d06 */
[----:B------:R-:W-:Y:S01]  /*0b50*/  @!P5 STG.E.128 desc[UR6][R36.64], R28 ;  /* 0x0000001c2400d986 */ /* 0x000fe2000c101d06 */
[C---:B0-----:R-:W-:Y:S01]  /*0b60*/  FSETP.GEU.AND P4, PT, R23.reuse, -R11, PT ;  /* 0x8000000b1700720b */ /* 0x041fe20003f8e000 */
[C---:B------:R-:W-:Y:S01]  /*0b70*/  FADD R11, R23.reuse, R11 ;  /* 0x0000000b170b7221 */ /* 0x040fe20000000000 */
[C---:B------:R-:W-:Y:S01]  /*0b80*/  FADD R43, R23.reuse, R7 ;  /* 0x00000007172b7221 */ /* 0x040fe20000000000 */
[----:B------:R-:W-:Y:S01]  /*0b90*/  @!P5 STG.E.128 desc[UR6][R38.64], R32 ;  /* 0x000000202600d986 */ /* 0x000fe2000c101d06 */
[----:B------:R-:W-:Y:S02]  /*0ba0*/  FSETP.GEU.AND P5, PT, R23, -R7, PT ;  /* 0x800000071700720b */ /* 0x000fe40003fae000 */
[C---:B------:R-:W-:Y:S01]  /*0bb0*/  FSETP.GEU.AND P6, PT, R22.reuse, -R10, PT ;  /* 0x8000000a1600720b */ /* 0x040fe20003fce000 */
[----:B------:R-:W-:Y:S01]  /*0bc0*/  FADD R10, R22, R10 ;  /* 0x0000000a160a7221 */ /* 0x000fe20000000000 */
[----:B------:R-:W-:-:S02]  /*0bd0*/  SEL R7, R11, RZ, P4 ;  /* 0x000000ff0b077207 */ /* 0x000fc40002000000 */
[----:B------:R-:W-:Y:S02]  /*0be0*/  SEL R11, R43, RZ, P5 ;  /* 0x000000ff2b0b7207 */ /* 0x000fe40002800000 */
[C---:B------:R-:W-:Y:S01]  /*0bf0*/  FSETP.GEU.AND P4, PT, R22.reuse, -R6, PT ;  /* 0x800000061600720b */ /* 0x040fe20003f8e000 */
[----:B--2---:R-:W-:Y:S01]  /*0c00*/  FADD R2, R22, R6 ;  /* 0x0000000616027221 */ /* 0x004fe20000000000 */
[C---:B------:R-:W-:Y:S01]  /*0c10*/  FSETP.GEU.AND P5, PT, R21.reuse, -R9, PT ;  /* 0x800000091500720b */ /* 0x040fe20003fae000 */
[C---:B------:R-:W-:Y:S01]  /*0c20*/  FADD R9, R21.reuse, R9 ;  /* 0x0000000915097221 */ /* 0x040fe20000000000 */
[----:B------:R-:W-:Y:S01]  /*0c30*/  SEL R6, R10, RZ, P6 ;  /* 0x000000ff0a067207 */ /* 0x000fe20003000000 */
[C---:B------:R-:W-:Y:S01]  /*0c40*/  FADD R25, R21.reuse, R5 ;  /* 0x0000000515197221 */ /* 0x040fe20000000000 */
[----:B------:R-:W-:Y:S01]  /*0c50*/  SEL R10, R2, RZ, P4 ;  /* 0x000000ff020a7207 */ /* 0x000fe20002000000 */
[----:B------:R-:W-:Y:S01]  /*0c60*/  FADD R24, R20, R4 ;  /* 0x0000000414187221 */ /* 0x000fe20000000000 */
[----:B------:R-:W-:-:S02]  /*0c70*/  FSETP.GEU.AND P6, PT, R21, -R5, PT ;  /* 0x800000051500720b */ /* 0x000fc40003fce000 */
[C---:B------:R-:W-:Y:S01]  /*0c80*/  FSETP.GEU.AND P4, PT, R20.reuse, -R4, PT ;  /* 0x800000041400720b */ /* 0x040fe20003f8e000 */
[C---:B------:R-:W-:Y:S01]  /*0c90*/  FADD R4, R20.reuse, R8 ;  /* 0x0000000814047221 */ /* 0x040fe20000000000 */
[----:B------:R-:W-:Y:S02]  /*0ca0*/  SEL R5, R9, RZ, P5 ;  /* 0x000000ff09057207 */ /* 0x000fe40002800000 */
[----:B------:R-:W-:Y:S01]  /*0cb0*/  FSETP.GEU.AND P5, PT, R20, -R8, PT ;  /* 0x800000081400720b */ /* 0x000fe20003fae000 */
[----:B-1----:R-:W-:-:S04]  /*0cc0*/  IMAD.WIDE R2, R0, 0x4, R44 ;  /* 0x0000000400027825 */ /* 0x002fc800078e022c */
[----:B------:R-:W-:Y:S01]  /*0cd0*/  FADD R0, R20, R12 ;  /* 0x0000000c14007221 */ /* 0x000fe20000000000 */
[----:B------:R-:W-:Y:S02]  /*0ce0*/  SEL R9, R25, RZ, P6 ;  /* 0x000000ff19097207 */ /* 0x000fe40003000000 */
[----:B------:R-:W-:Y:S02]  /*0cf0*/  SEL R4, R4, RZ, P5 ;  /* 0x000000ff04047207 */ /* 0x000fe40002800000 */
[----:B------:R-:W-:Y:S02]  /*0d00*/  SEL R8, R24, RZ, P4 ;  /* 0x000000ff18087207 */ /* 0x000fe40002000000 */
[----:B------:R-:W-:Y:S01]  /*0d10*/  FSETP.GEU.AND P5, PT, R20, -R12, PT ;  /* 0x8000000c1400720b */ /* 0x000fe20003fae000 */
[C---:B------:R-:W-:Y:S01]  /*0d20*/  FADD R26, R23.reuse, R15 ;  /* 0x0000000f171a7221 */ /* 0x040fe20000000000 */
[----:B------:R-:W-:Y:S01]  /*0d30*/  FSETP.GEU.AND P6, PT, R23, -R15, PT ;  /* 0x8000000f1700720b */ /* 0x000fe20003fce000 */
[----:B------:R0:W-:Y:S01]  /*0d40*/  @!P3 STG.E.128 desc[UR6][R2.64], R8 ;  /* 0x000000080200b986 */ /* 0x0001e2000c101d06 */
[----:B------:R-:W-:Y:S01]  /*0d50*/  SEL R12, R0, RZ, P5 ;  /* 0x000000ff000c7207 */ /* 0x000fe20002800000 */
[C---:B------:R-:W-:Y:S01]  /*0d60*/  FADD R15, R21.reuse, R13 ;  /* 0x0000000d150f7221 */ /* 0x040fe20000000000 */
[C---:B------:R-:W-:Y:S01]  /*0d70*/  FSETP.GEU.AND P5, PT, R22.reuse, -R14, PT ;  /* 0x8000000e1600720b */ /* 0x040fe20003fae000 */
[----:B------:R-:W-:Y:S01]  /*0d80*/  FADD R14, R22, R14 ;  /* 0x0000000e160e7221 */ /* 0x000fe20000000000 */
[----:B------:R-:W-:Y:S01]  /*0d90*/  FSETP.GEU.AND P3, PT, R21, -R13, PT ;  /* 0x8000000d1500720b */ /* 0x000fe20003f6e000 */
[----:B------:R-:W-:-:S03]  /*0da0*/  IMAD.WIDE R24, R40, 0x4, R44 ;  /* 0x0000000428187825 */ /* 0x000fc600078e022c */
[----:B------:R-:W-:Y:S02]  /*0db0*/  SEL R13, R15, RZ, P3 ;  /* 0x000000ff0f0d7207 */ /* 0x000fe40001800000 */
[----:B------:R-:W-:Y:S01]  /*0dc0*/  SEL R14, R14, RZ, P5 ;  /* 0x000000ff0e0e7207 */ /* 0x000fe20002800000 */
[----:B------:R1:W-:Y:S01]  /*0dd0*/  @!P1 STG.E.128 desc[UR6][R24.64], R4 ;  /* 0x0000000418009986 */ /* 0x0003e2000c101d06 */
[----:B------:R-:W-:Y:S02]  /*0de0*/  SEL R15, R26, RZ, P6 ;  /* 0x000000ff1a0f7207 */ /* 0x000fe40003000000 */
[----:B------:R-:W-:Y:S01]  /*0df0*/  FSETP.GEU.AND P4, PT, R23, -R19, PT ;  /* 0x800000131700720b */ /* 0x000fe20003f8e000 */
[----:B0-----:R-:W-:Y:S01]  /*0e00*/  IMAD.WIDE R2, R41, 0x4, R44 ;  /* 0x0000000429027825 */ /* 0x001fe200078e022c */
[----:B------:R-:W-:-:S03]  /*0e10*/  FSETP.GEU.AND P3, PT, R21, -R17, PT ;  /* 0x800000111500720b */ /* 0x000fc60003f6e000 */
[----:B------:R-:W-:Y:S01]  /*0e20*/  FADD R19, R23, R19 ;  /* 0x0000001317137221 */ /* 0x000fe20000000000 */
[----:B------:R-:W-:Y:S01]  /*0e30*/  FSETP.GEU.AND P5, PT, R20, -R16, PT ;  /* 0x800000101400720b */ /* 0x000fe20003fae000 */
[----:B------:R-:W-:Y:S01]  /*0e40*/  FADD R17, R21, R17 ;  /* 0x0000001115117221 */ /* 0x000fe20000000000 */
[----:B------:R-:W-:Y:S01]  /*0e50*/  FSETP.GEU.AND P1, PT, R22, -R18, PT ;  /* 0x800000121600720b */ /* 0x000fe20003f2e000 */
[----:B------:R-:W-:Y:S01]  /*0e60*/  FADD R16, R20, R16 ;  /* 0x0000001014107221 */ /* 0x000fe20000000000 */
[----:B------:R-:W-:Y:S01]  /*0e70*/  FADD R18, R22, R18 ;  /* 0x0000001216127221 */ /* 0x000fe20000000000 */
[----:B------:R1:W-:Y:S01]  /*0e80*/  @!P2 STG.E.128 desc[UR6][R2.64], R12 ;  /* 0x0000000c0200a986 */ /* 0x0003e2000c101d06 */
[----:B------:R-:W-:Y:S01]  /*0e90*/  IMAD.WIDE R42, R42, 0x4, R44 ;  /* 0x000000042a2a7825 */ /* 0x000fe200078e022c */
[----:B------:R-:W-:Y:S02]  /*0ea0*/  SEL R17, R17, RZ, P3 ;  /* 0x000000ff11117207 */ /* 0x000fe40001800000 */
[----:B------:R-:W-:-:S02]  /*0eb0*/  SEL R16, R16, RZ, P5 ;  /* 0x000000ff10107207 */ /* 0x000fc40002800000 */
[----:B------:R-:W-:Y:S02]  /*0ec0*/  SEL R18, R18, RZ, P1 ;  /* 0x000000ff12127207 */ /* 0x000fe40000800000 */
[----:B------:R-:W-:Y:S01]  /*0ed0*/  SEL R19, R19, RZ, P4 ;  /* 0x000000ff13137207 */ /* 0x000fe20002000000 */
[----:B------:R-:W-:Y:S06]  /*0ee0*/  @P0 EXIT ;  /* 0x000000000000094d */ /* 0x000fec0003800000 */
[----:B------:R-:W-:Y:S01]  /*0ef0*/  STG.E.128 desc[UR6][R42.64], R16 ;  /* 0x000000102a007986 */ /* 0x000fe2000c101d06 */
[----:B------:R-:W-:Y:S05]  /*0f00*/  EXIT ;  /* 0x000000000000794d */ /* 0x000fea0003800000 */
.L_x_0:
[----:B------:R-:W-:-:S00]  /*0f10*/  BRA `(.L_x_0) ;  /* 0xfffffffc00fc7947 */ /* 0x000fc0000383ffff */
[----:B------:R-:W-:-:S00]  /*0f20*/  NOP ;  /* 0x0000000000007918 */ /* 0x000fc00000000000 */
        /* <DEDUP_REMOVED lines=13> */
.L_x_1:


//--------------------- .nv.shared.triton_poi_fused_convolution_relu_6 --------------------------
	.section	.nv.shared.triton_poi_fused_convolution_relu_6,"aw",@nobits
	.sectionflags	@""
	.align	16
	.zero		1024


//--------------------- .nv.constant0.triton_poi_fused_convolution_relu_6 --------------------------
	.section	.nv.constant0.triton_poi_fused_convolution_relu_6,"a",@progbits
	.sectionflags	@""
	.align	4
.nv.constant0.triton_poi_fused_convolution_relu_6:
	.zero		568
